







.version 7.0
.target sm_52
.address_size 64



.visible .entry _Z11mean_kernelPfS_(
.param .u64 _Z11mean_kernelPfS__param_0,
.param .u64 _Z11mean_kernelPfS__param_1
)
{
.reg .pred %p<3>;
.reg .f32 %f<37>;
.reg .b32 %r<14>;
.reg .b64 %rd<9>;


ld.param.u64 %rd3, [_Z11mean_kernelPfS__param_0];
ld.param.u64 %rd4, [_Z11mean_kernelPfS__param_1];
mov.u32 %r1, %ntid.x;
mov.u32 %r2, %ctaid.x;
mov.u32 %r3, %tid.x;
mad.lo.s32 %r12, %r1, %r2, %r3;
setp.gt.u32	%p1, %r12, 2047;
@%p1 bra BB0_4;

cvta.to.global.u64 %rd1, %rd4;
cvta.to.global.u64 %rd5, %rd3;
mul.wide.s32 %rd6, %r12, 4;
add.s64 %rd2, %rd5, %rd6;
mov.u32 %r11, 0;
st.global.u32 [%rd2+4], %r11;
mov.f32 %f36, 0f00000000;
mov.u32 %r13, -2048;

BB0_2:
mul.wide.s32 %rd7, %r12, 4;
add.s64 %rd8, %rd1, %rd7;
ld.global.f32 %f4, [%rd8+8200];
add.f32 %f5, %f4, %f36;
st.global.f32 [%rd2+4], %f5;
ld.global.f32 %f6, [%rd8+16396];
add.f32 %f7, %f6, %f5;
st.global.f32 [%rd2+4], %f7;
ld.global.f32 %f8, [%rd8+24592];
add.f32 %f9, %f8, %f7;
st.global.f32 [%rd2+4], %f9;
ld.global.f32 %f10, [%rd8+32788];
add.f32 %f11, %f10, %f9;
st.global.f32 [%rd2+4], %f11;
ld.global.f32 %f12, [%rd8+40984];
add.f32 %f13, %f12, %f11;
st.global.f32 [%rd2+4], %f13;
ld.global.f32 %f14, [%rd8+49180];
add.f32 %f15, %f14, %f13;
st.global.f32 [%rd2+4], %f15;
ld.global.f32 %f16, [%rd8+57376];
add.f32 %f17, %f16, %f15;
st.global.f32 [%rd2+4], %f17;
ld.global.f32 %f18, [%rd8+65572];
add.f32 %f19, %f18, %f17;
st.global.f32 [%rd2+4], %f19;
ld.global.f32 %f20, [%rd8+73768];
add.f32 %f21, %f20, %f19;
st.global.f32 [%rd2+4], %f21;
ld.global.f32 %f22, [%rd8+81964];
add.f32 %f23, %f22, %f21;
st.global.f32 [%rd2+4], %f23;
ld.global.f32 %f24, [%rd8+90160];
add.f32 %f25, %f24, %f23;
st.global.f32 [%rd2+4], %f25;
ld.global.f32 %f26, [%rd8+98356];
add.f32 %f27, %f26, %f25;
st.global.f32 [%rd2+4], %f27;
ld.global.f32 %f28, [%rd8+106552];
add.f32 %f29, %f28, %f27;
st.global.f32 [%rd2+4], %f29;
ld.global.f32 %f30, [%rd8+114748];
add.f32 %f31, %f30, %f29;
st.global.f32 [%rd2+4], %f31;
ld.global.f32 %f32, [%rd8+122944];
add.f32 %f33, %f32, %f31;
st.global.f32 [%rd2+4], %f33;
ld.global.f32 %f34, [%rd8+131140];
add.f32 %f36, %f34, %f33;
st.global.f32 [%rd2+4], %f36;
add.s32 %r12, %r12, 32784;
add.s32 %r13, %r13, 16;
setp.ne.s32	%p2, %r13, 0;
@%p2 bra BB0_2;

div.rn.f32 %f35, %f36, 0f4A442E10;
st.global.f32 [%rd2+4], %f35;

BB0_4:
ret;
}


.visible .entry _Z13reduce_kernelPfS_(
.param .u64 _Z13reduce_kernelPfS__param_0,
.param .u64 _Z13reduce_kernelPfS__param_1
)
{
.reg .pred %p<6>;
.reg .f32 %f<4>;
.reg .b32 %r<12>;
.reg .b64 %rd<9>;


ld.param.u64 %rd1, [_Z13reduce_kernelPfS__param_0];
ld.param.u64 %rd2, [_Z13reduce_kernelPfS__param_1];
mov.u32 %r4, %ctaid.x;
mov.u32 %r5, %ntid.x;
mov.u32 %r6, %tid.x;
mad.lo.s32 %r1, %r5, %r4, %r6;
add.s32 %r2, %r1, 1;
mov.u32 %r7, %ntid.y;
mov.u32 %r8, %ctaid.y;
mov.u32 %r9, %tid.y;
mad.lo.s32 %r3, %r7, %r8, %r9;
setp.lt.u32	%p1, %r3, 2048;
setp.gt.s32	%p2, %r2, 0;
and.pred %p3, %p1, %p2;
setp.lt.s32	%p4, %r2, 2049;
and.pred %p5, %p3, %p4;
@!%p5 bra BB1_2;
bra.uni BB1_1;

BB1_1:
cvta.to.global.u64 %rd3, %rd1;
mul.wide.s32 %rd4, %r2, 4;
add.s64 %rd5, %rd3, %rd4;
mad.lo.s32 %r10, %r3, 2049, %r1;
add.s32 %r11, %r10, 2049;
cvta.to.global.u64 %rd6, %rd2;
mul.wide.s32 %rd7, %r11, 4;
add.s64 %rd8, %rd6, %rd7;
ld.global.f32 %f1, [%rd8+4];
ld.global.f32 %f2, [%rd5];
sub.f32 %f3, %f1, %f2;
st.global.f32 [%rd8+4], %f3;

BB1_2:
ret;
}


.visible .entry _Z12covar_kernelPfS_(
.param .u64 _Z12covar_kernelPfS__param_0,
.param .u64 _Z12covar_kernelPfS__param_1
)
{
.reg .pred %p<6>;
.reg .f32 %f<28>;
.reg .b32 %r<25>;
.reg .b64 %rd<13>;


ld.param.u64 %rd5, [_Z12covar_kernelPfS__param_0];
ld.param.u64 %rd4, [_Z12covar_kernelPfS__param_1];
cvta.to.global.u64 %rd1, %rd5;
mov.u32 %r1, %ntid.x;
mov.u32 %r2, %ctaid.x;
mov.u32 %r3, %tid.x;
mad.lo.s32 %r15, %r1, %r2, %r3;
add.s32 %r4, %r15, 1;
setp.lt.u32	%p1, %r15, 2048;
setp.lt.s32	%p2, %r4, 2049;
and.pred %p3, %p1, %p2;
@!%p3 bra BB2_5;
bra.uni BB2_1;

BB2_1:
cvta.to.global.u64 %rd2, %rd4;
mul.lo.s32 %r5, %r4, 2049;
mov.u32 %r21, %r4;

BB2_2:
add.s32 %r17, %r21, %r5;
mul.wide.s32 %rd6, %r17, 4;
add.s64 %rd3, %rd1, %rd6;
mov.u32 %r18, 0;
st.global.u32 [%rd3], %r18;
mov.f32 %f27, 0f00000000;
mov.u32 %r24, -2048;
mov.u32 %r22, %r21;
mov.u32 %r23, %r15;

BB2_3:
mul.wide.s32 %rd7, %r23, 4;
add.s64 %rd8, %rd2, %rd7;
add.s32 %r19, %r22, 2049;
mul.wide.s32 %rd9, %r19, 4;
add.s64 %rd10, %rd2, %rd9;
ld.global.f32 %f4, [%rd10];
ld.global.f32 %f5, [%rd8+8200];
fma.rn.f32 %f6, %f5, %f4, %f27;
st.global.f32 [%rd3], %f6;
ld.global.f32 %f7, [%rd10+8196];
ld.global.f32 %f8, [%rd8+16396];
fma.rn.f32 %f9, %f8, %f7, %f6;
st.global.f32 [%rd3], %f9;
ld.global.f32 %f10, [%rd10+16392];
ld.global.f32 %f11, [%rd8+24592];
fma.rn.f32 %f12, %f11, %f10, %f9;
st.global.f32 [%rd3], %f12;
ld.global.f32 %f13, [%rd10+24588];
ld.global.f32 %f14, [%rd8+32788];
fma.rn.f32 %f15, %f14, %f13, %f12;
st.global.f32 [%rd3], %f15;
ld.global.f32 %f16, [%rd10+32784];
ld.global.f32 %f17, [%rd8+40984];
fma.rn.f32 %f18, %f17, %f16, %f15;
st.global.f32 [%rd3], %f18;
ld.global.f32 %f19, [%rd10+40980];
ld.global.f32 %f20, [%rd8+49180];
fma.rn.f32 %f21, %f20, %f19, %f18;
st.global.f32 [%rd3], %f21;
ld.global.f32 %f22, [%rd10+49176];
ld.global.f32 %f23, [%rd8+57376];
fma.rn.f32 %f24, %f23, %f22, %f21;
st.global.f32 [%rd3], %f24;
ld.global.f32 %f25, [%rd10+57372];
ld.global.f32 %f26, [%rd8+65572];
fma.rn.f32 %f27, %f26, %f25, %f24;
st.global.f32 [%rd3], %f27;
add.s32 %r23, %r23, 16392;
add.s32 %r22, %r22, 16392;
add.s32 %r24, %r24, 8;
setp.ne.s32	%p4, %r24, 0;
@%p4 bra BB2_3;

mad.lo.s32 %r20, %r21, 2049, %r4;
mul.wide.s32 %rd11, %r20, 4;
add.s64 %rd12, %rd1, %rd11;
st.global.f32 [%rd12], %f27;
add.s32 %r21, %r21, 1;
setp.lt.s32	%p5, %r21, 2049;
@%p5 bra BB2_2;

BB2_5:
ret;
}




// ===== COMPILED SASS (sm_100) =====

	.target	sm_100

	.elftype	@"ET_EXEC"


//--------------------- .note.nv.tkinfo           --------------------------
	.section	.note.nv.tkinfo,"",@"SHT_NOTE"
	.sectionflags	@"SHF_NOTE_NV_TKINFO"
	.tkinfo
        /*0018*/ 	.word	0x00000002
        /*0030*/ 	.string	""
        /*0030*/ 	.string	"ptxas"
        /*0030*/ 	.string	"Cuda compilation tools, release 13.0, V13.0.88"
        /*0030*/ 	.string	"Build cuda_13.0.r13.0/compiler.36424714_0"
        /*0030*/ 	.string	"-arch sm_100 "



//--------------------- .note.nv.cuinfo           --------------------------
	.section	.note.nv.cuinfo,"",@"SHT_NOTE"
	.sectionflags	@"SHF_NOTE_NV_CUINFO"
        /*0018*/ 	.short	0x0002
        /*001a*/ 	.short	0x0034
        /*001c*/ 	.short	0x0082
	.zero		2


//--------------------- .nv.info                  --------------------------
	.section	.nv.info,"",@"SHT_CUDA_INFO"
	.align	4


	//----- nvinfo : EIATTR_REGCOUNT
	.align		4
        /*0000*/ 	.byte	0x04, 0x2f
        /*0002*/ 	.short	(.L_1 - .L_0)
	.align		4
.L_0:
        /*0004*/ 	.word	index@(_Z11mean_kernelPfS_)
        /*0008*/ 	.word	0x00000010


	//----- nvinfo : EIATTR_FRAME_SIZE
	.align		4
.L_1:
        /*000c*/ 	.byte	0x04, 0x11
        /*000e*/ 	.short	(.L_3 - .L_2)
	.align		4
.L_2:
        /*0010*/ 	.word	index@($__internal_0_$__cuda_sm3x_div_rn_noftz_f32_slowpath)
        /*0014*/ 	.word	0x00000000


	//----- nvinfo : EIATTR_FRAME_SIZE
	.align		4
.L_3:
        /*0018*/ 	.byte	0x04, 0x11
        /*001a*/ 	.short	(.L_5 - .L_4)
	.align		4
.L_4:
        /*001c*/ 	.word	index@(_Z11mean_kernelPfS_)
        /*0020*/ 	.word	0x00000000


	//----- nvinfo : EIATTR_REGCOUNT
	.align		4
.L_5:
        /*0024*/ 	.byte	0x04, 0x2f
        /*0026*/ 	.short	(.L_7 - .L_6)
	.align		4
.L_6:
        /*0028*/ 	.word	index@(_Z13reduce_kernelPfS_)
        /*002c*/ 	.word	0x0000000c


	//----- nvinfo : EIATTR_FRAME_SIZE
	.align		4
.L_7:
        /*0030*/ 	.byte	0x04, 0x11
        /*0032*/ 	.short	(.L_9 - .L_8)
	.align		4
.L_8:
        /*0034*/ 	.word	index@(_Z13reduce_kernelPfS_)
        /*0038*/ 	.word	0x00000000


	//----- nvinfo : EIATTR_REGCOUNT
	.align		4
.L_9:
        /*003c*/ 	.byte	0x04, 0x2f
        /*003e*/ 	.short	(.L_11 - .L_10)
	.align		4
.L_10:
        /*0040*/ 	.word	index@(_Z12covar_kernelPfS_)
        /*0044*/ 	.word	0x00000020


	//----- nvinfo : EIATTR_FRAME_SIZE
	.align		4
.L_11:
        /*0048*/ 	.byte	0x04, 0x11
        /*004a*/ 	.short	(.L_13 - .L_12)
	.align		4
.L_12:
        /*004c*/ 	.word	index@(_Z12covar_kernelPfS_)
        /*0050*/ 	.word	0x00000000


	//----- nvinfo : EIATTR_MIN_STACK_SIZE
	.align		4
.L_13:
        /*0054*/ 	.byte	0x04, 0x12
        /*0056*/ 	.short	(.L_15 - .L_14)
	.align		4
.L_14:
        /*0058*/ 	.word	index@(_Z12covar_kernelPfS_)
        /*005c*/ 	.word	0x00000000


	//----- nvinfo : EIATTR_MIN_STACK_SIZE
	.align		4
.L_15:
        /*0060*/ 	.byte	0x04, 0x12
        /*0062*/ 	.short	(.L_17 - .L_16)
	.align		4
.L_16:
        /*0064*/ 	.word	index@(_Z13reduce_kernelPfS_)
        /*0068*/ 	.word	0x00000000


	//----- nvinfo : EIATTR_MIN_STACK_SIZE
	.align		4
.L_17:
        /*006c*/ 	.byte	0x04, 0x12
        /*006e*/ 	.short	(.L_19 - .L_18)
	.align		4
.L_18:
        /*0070*/ 	.word	index@(_Z11mean_kernelPfS_)
        /*0074*/ 	.word	0x00000000
.L_19:


//--------------------- .nv.compat                --------------------------
	.section	.nv.compat,"",@"SHT_CUDA_COMPAT_INFO"
	.align	4
        /*0000*/ 	.byte	0x02, 0x09, 0x00, 0x00, 0x02, 0x02, 0x01, 0x00, 0x02, 0x05, 0x05, 0x00, 0x03, 0x07, 0x01, 0x01
        /*0010*/ 	.byte	0x02, 0x03, 0x00, 0x00, 0x02, 0x06, 0x01, 0x00, 0x04, 0x0b, 0x08, 0x00, 0x01, 0x00, 0x00, 0x00
        /*0020*/ 	.byte	0x00, 0x00, 0x00, 0x00


//--------------------- .nv.info._Z12covar_kernelPfS_ --------------------------
	.section	.nv.info._Z12covar_kernelPfS_,"",@"SHT_CUDA_INFO"
	.sectionflags	@""
	.align	4


	//----- nvinfo : EIATTR_CUDA_API_VERSION
	.align		4
        /*0000*/ 	.byte	0x04, 0x37
        /*0002*/ 	.short	(.L_21 - .L_20)
.L_20:
        /*0004*/ 	.word	0x00000082


	//----- nvinfo : EIATTR_KPARAM_INFO
	.align		4
.L_21:
        /*0008*/ 	.byte	0x04, 0x17
        /*000a*/ 	.short	(.L_23 - .L_22)
.L_22:
        /*000c*/ 	.word	0x00000000
        /*0010*/ 	.short	0x0001
        /*0012*/ 	.short	0x0008
        /*0014*/ 	.byte	0x00, 0xf0, 0x21, 0x00


	//----- nvinfo : EIATTR_KPARAM_INFO
	.align		4
.L_23:
        /*0018*/ 	.byte	0x04, 0x17
        /*001a*/ 	.short	(.L_25 - .L_24)
.L_24:
        /*001c*/ 	.word	0x00000000
        /*0020*/ 	.short	0x0000
        /*0022*/ 	.short	0x0000
        /*0024*/ 	.byte	0x00, 0xf0, 0x21, 0x00


	//----- nvinfo : EIATTR_SPARSE_MMA_MASK
	.align		4
.L_25:
        /*0028*/ 	.byte	0x03, 0x50
        /*002a*/ 	.short	0x0000


	//----- nvinfo : EIATTR_MAXREG_COUNT
	.align		4
        /*002c*/ 	.byte	0x03, 0x1b
        /*002e*/ 	.short	0x00ff


	//----- nvinfo : EIATTR_MERCURY_ISA_VERSION
	.align		4
        /*0030*/ 	.byte	0x03, 0x5f
        /*0032*/ 	.short	0x0101


	//----- nvinfo : EIATTR_VRC_CTA_INIT_COUNT
	.align		4
        /*0034*/ 	.byte	0x02, 0x4a
	.zero		1
	.zero		1


	//----- nvinfo : EIATTR_EXIT_INSTR_OFFSETS
	.align		4
        /*0038*/ 	.byte	0x04, 0x1c
        /*003a*/ 	.short	(.L_27 - .L_26)


	//   ....[0]....
.L_26:
        /*003c*/ 	.word	0x00000080


	//   ....[1]....
        /*0040*/ 	.word	0x00000f60


	//----- nvinfo : EIATTR_CRS_STACK_SIZE
	.align		4
.L_27:
        /*0044*/ 	.byte	0x04, 0x1e
        /*0046*/ 	.short	(.L_29 - .L_28)
.L_28:
        /*0048*/ 	.word	0x00000000


	//----- nvinfo : EIATTR_CBANK_PARAM_SIZE
	.align		4
.L_29:
        /*004c*/ 	.byte	0x03, 0x19
        /*004e*/ 	.short	0x0010


	//----- nvinfo : EIATTR_PARAM_CBANK
	.align		4
        /*0050*/ 	.byte	0x04, 0x0a
        /*0052*/ 	.short	(.L_31 - .L_30)
	.align		4
.L_30:
        /*0054*/ 	.word	index@(.nv.constant0._Z12covar_kernelPfS_)
        /*0058*/ 	.short	0x0380
        /*005a*/ 	.short	0x0010


	//----- nvinfo : EIATTR_SW_WAR
	.align		4
.L_31:
        /*005c*/ 	.byte	0x04, 0x36
        /*005e*/ 	.short	(.L_33 - .L_32)
.L_32:
        /*0060*/ 	.word	0x00000008
.L_33:


//--------------------- .nv.info._Z13reduce_kernelPfS_ --------------------------
	.section	.nv.info._Z13reduce_kernelPfS_,"",@"SHT_CUDA_INFO"
	.sectionflags	@""
	.align	4


	//----- nvinfo : EIATTR_CUDA_API_VERSION
	.align		4
        /*0000*/ 	.byte	0x04, 0x37
        /*0002*/ 	.short	(.L_35 - .L_34)
.L_34:
        /*0004*/ 	.word	0x00000082


	//----- nvinfo : EIATTR_KPARAM_INFO
	.align		4
.L_35:
        /*0008*/ 	.byte	0x04, 0x17
        /*000a*/ 	.short	(.L_37 - .L_36)
.L_36:
        /*000c*/ 	.word	0x00000000
        /*0010*/ 	.short	0x0001
        /*0012*/ 	.short	0x0008
        /*0014*/ 	.byte	0x00, 0xf0, 0x21, 0x00


	//----- nvinfo : EIATTR_KPARAM_INFO
	.align		4
.L_37:
        /*0018*/ 	.byte	0x04, 0x17
        /*001a*/ 	.short	(.L_39 - .L_38)
.L_38:
        /*001c*/ 	.word	0x00000000
        /*0020*/ 	.short	0x0000
        /*0022*/ 	.short	0x0000
        /*0024*/ 	.byte	0x00, 0xf0, 0x21, 0x00


	//----- nvinfo : EIATTR_SPARSE_MMA_MASK
	.align		4
.L_39:
        /*0028*/ 	.byte	0x03, 0x50
        /*002a*/ 	.short	0x0000


	//----- nvinfo : EIATTR_MAXREG_COUNT
	.align		4
        /*002c*/ 	.byte	0x03, 0x1b
        /*002e*/ 	.short	0x00ff


	//----- nvinfo : EIATTR_MERCURY_ISA_VERSION
	.align		4
        /*0030*/ 	.byte	0x03, 0x5f
        /*0032*/ 	.short	0x0101


	//----- nvinfo : EIATTR_VRC_CTA_INIT_COUNT
	.align		4
        /*0034*/ 	.byte	0x02, 0x4a
	.zero		1
	.zero		1


	//----- nvinfo : EIATTR_EXIT_INSTR_OFFSETS
	.align		4
        /*0038*/ 	.byte	0x04, 0x1c
        /*003a*/ 	.short	(.L_41 - .L_40)


	//   ....[0]....
.L_40:
        /*003c*/ 	.word	0x000000d0


	//   ....[1]....
        /*0040*/ 	.word	0x00000190


	//----- nvinfo : EIATTR_CBANK_PARAM_SIZE
	.align		4
.L_41:
        /*0044*/ 	.byte	0x03, 0x19
        /*0046*/ 	.short	0x0010


	//----- nvinfo : EIATTR_PARAM_CBANK
	.align		4
        /*0048*/ 	.byte	0x04, 0x0a
        /*004a*/ 	.short	(.L_43 - .L_42)
	.align		4
.L_42:
        /*004c*/ 	.word	index@(.nv.constant0._Z13reduce_kernelPfS_)
        /*0050*/ 	.short	0x0380
        /*0052*/ 	.short	0x0010


	//----- nvinfo : EIATTR_SW_WAR
	.align		4
.L_43:
        /*0054*/ 	.byte	0x04, 0x36
        /*0056*/ 	.short	(.L_45 - .L_44)
.L_44:
        /*0058*/ 	.word	0x00000008
.L_45:


//--------------------- .nv.info._Z11mean_kernelPfS_ --------------------------
	.section	.nv.info._Z11mean_kernelPfS_,"",@"SHT_CUDA_INFO"
	.sectionflags	@""
	.align	4


	//----- nvinfo : EIATTR_CUDA_API_VERSION
	.align		4
        /*0000*/ 	.byte	0x04, 0x37
        /*0002*/ 	.short	(.L_47 - .L_46)
.L_46:
        /*0004*/ 	.word	0x00000082


	//----- nvinfo : EIATTR_KPARAM_INFO
	.align		4
.L_47:
        /*0008*/ 	.byte	0x04, 0x17
        /*000a*/ 	.short	(.L_49 - .L_48)
.L_48:
        /*000c*/ 	.word	0x00000000
        /*0010*/ 	.short	0x0001
        /*0012*/ 	.short	0x0008
        /*0014*/ 	.byte	0x00, 0xf0, 0x21, 0x00


	//----- nvinfo : EIATTR_KPARAM_INFO
	.align		4
.L_49:
        /*0018*/ 	.byte	0x04, 0x17
        /*001a*/ 	.short	(.L_51 - .L_50)
.L_50:
        /*001c*/ 	.word	0x00000000
        /*0020*/ 	.short	0x0000
        /*0022*/ 	.short	0x0000
        /*0024*/ 	.byte	0x00, 0xf0, 0x21, 0x00


	//----- nvinfo : EIATTR_SPARSE_MMA_MASK
	.align		4
.L_51:
        /*0028*/ 	.byte	0x03, 0x50
        /*002a*/ 	.short	0x0000


	//----- nvinfo : EIATTR_MAXREG_COUNT
	.align		4
        /*002c*/ 	.byte	0x03, 0x1b
        /*002e*/ 	.short	0x00ff


	//----- nvinfo : EIATTR_MERCURY_ISA_VERSION
	.align		4
        /*0030*/ 	.byte	0x03, 0x5f
        /*0032*/ 	.short	0x0101


	//----- nvinfo : EIATTR_VRC_CTA_INIT_COUNT
	.align		4
        /*0034*/ 	.byte	0x02, 0x4a
	.zero		1
	.zero		1


	//----- nvinfo : EIATTR_EXIT_INSTR_OFFSETS
	.align		4
        /*0038*/ 	.byte	0x04, 0x1c
        /*003a*/ 	.short	(.L_53 - .L_52)


	//   ....[0]....
.L_52:
        /*003c*/ 	.word	0x00000060


	//   ....[1]....
        /*0040*/ 	.word	0x00000520


	//----- nvinfo : EIATTR_CRS_STACK_SIZE
	.align		4
.L_53:
        /*0044*/ 	.byte	0x04, 0x1e
        /*0046*/ 	.short	(.L_55 - .L_54)
.L_54:
        /*0048*/ 	.word	0x00000000


	//----- nvinfo : EIATTR_CBANK_PARAM_SIZE
	.align		4
.L_55:
        /*004c*/ 	.byte	0x03, 0x19
        /*004e*/ 	.short	0x0010


	//----- nvinfo : EIATTR_PARAM_CBANK
	.align		4
        /*0050*/ 	.byte	0x04, 0x0a
        /*0052*/ 	.short	(.L_57 - .L_56)
	.align		4
.L_56:
        /*0054*/ 	.word	index@(.nv.constant0._Z11mean_kernelPfS_)
        /*0058*/ 	.short	0x0380
        /*005a*/ 	.short	0x0010


	//----- nvinfo : EIATTR_SW_WAR
	.align		4
.L_57:
        /*005c*/ 	.byte	0x04, 0x36
        /*005e*/ 	.short	(.L_59 - .L_58)
.L_58:
        /*0060*/ 	.word	0x00000008
.L_59:


//--------------------- .nv.callgraph             --------------------------
	.section	.nv.callgraph,"",@"SHT_CUDA_CALLGRAPH"
	.align	4
	.sectionentsize	8
	.align		4
        /*0000*/ 	.word	0x00000000
	.align		4
        /*0004*/ 	.word	0xffffffff
	.align		4
        /*0008*/ 	.word	0x00000000
	.align		4
        /*000c*/ 	.word	0xfffffffe
	.align		4
        /*0010*/ 	.word	0x00000000
	.align		4
        /*0014*/ 	.word	0xfffffffd
	.align		4
        /*0018*/ 	.word	0x00000000
	.align		4
        /*001c*/ 	.word	0xfffffffc


//--------------------- .text._Z12covar_kernelPfS_ --------------------------
	.section	.text._Z12covar_kernelPfS_,"ax",@progbits
	.align	128
        .global         _Z12covar_kernelPfS_
        .type           _Z12covar_kernelPfS_,@function
        .size           _Z12covar_kernelPfS_,(.L_x_21 - _Z12covar_kernelPfS_)
        .other          _Z12covar_kernelPfS_,@"STO_CUDA_ENTRY STV_DEFAULT"
_Z12covar_kernelPfS_:
.text._Z12covar_kernelPfS_:
[----:B------:R-:W-:Y:S01]  /*0000*/  LDC R1, c[0x0][0x37c] ;  /* 0x0000df00ff017b82 */ /* 0x000fe20000000800 */
[----:B------:R-:W0:Y:S01]  /*0010*/  S2R R9, SR_CTAID.X ;  /* 0x0000000000097919 */ /* 0x000e220000002500 */
[----:B------:R-:W0:Y:S01]  /*0020*/  LDCU UR4, c[0x0][0x360] ;  /* 0x00006c00ff0477ac */ /* 0x000e220008000800 */
[----:B------:R-:W0:Y:S02]  /*0030*/  S2R R0, SR_TID.X ;  /* 0x0000000000007919 */ /* 0x000e240000002100 */
[----:B0-----:R-:W-:-:S05]  /*0040*/  IMAD R9, R9, UR4, R0 ;  /* 0x0000000409097c24 */ /* 0x001fca000f8e0200 */
[----:B------:R-:W-:-:S04]  /*0050*/  IADD3 R8, PT, PT, R9, 0x1, RZ ;  /* 0x0000000109087810 */ /* 0x000fc80007ffe0ff */
[----:B------:R-:W-:-:S04]  /*0060*/  ISETP.GE.AND P0, PT, R8, 0x801, PT ;  /* 0x000008010800780c */ /* 0x000fc80003f06270 */
[----:B------:R-:W-:-:S13]  /*0070*/  ISETP.LT.U32.AND P0, PT, R9, 0x800, !P0 ;  /* 0x000008000900780c */ /* 0x000fda0004701070 */
[----:B------:R-:W-:Y:S05]  /*0080*/  @!P0 EXIT ;  /* 0x000000000000894d */ /* 0x000fea0003800000 */
[----:B------:R-:W-:Y:S01]  /*0090*/  HFMA2 R10, -RZ, RZ, 0, 0.00012218952178955078125 ;  /* 0x00000801ff0a7431 */ /* 0x000fe200000001ff */
[----:B------:R-:W-:Y:S01]  /*00a0*/  MOV R11, R8 ;  /* 0x00000008000b7202 */ /* 0x000fe20000000f00 */
[----:B------:R-:W0:Y:S03]  /*00b0*/  LDCU.64 UR4, c[0x0][0x358] ;  /* 0x00006b00ff0477ac */ /* 0x000e260008000a00 */
[----:B------:R-:W-:-:S07]  /*00c0*/  IMAD R10, R9, R10, 0x801 ;  /* 0x00000801090a7424 */ /* 0x000fce00078e020a */
.L_x_1:
[----:B-1----:R-:W1:Y:S01]  /*00d0*/  LDC.64 R2, c[0x0][0x380] ;  /* 0x0000e000ff027b82 */ /* 0x002e620000000a00 */
[----:B---3--:R-:W-:Y:S02]  /*00e0*/  IADD3 R7, PT, PT, R10, R11, RZ ;  /* 0x0000000b0a077210 */ /* 0x008fe40007ffe0ff */
[----:B------:R-:W-:-:S05]  /*00f0*/  IADD3 R17, PT, PT, R11, 0x801, RZ ;  /* 0x000008010b117810 */ /* 0x000fca0007ffe0ff */
[----:B------:R-:W2:Y:S01]  /*0100*/  LDC.64 R4, c[0x0][0x388] ;  /* 0x0000e200ff047b82 */ /* 0x000ea20000000a00 */
[----:B-1----:R-:W-:-:S05]  /*0110*/  IMAD.WIDE R6, R7, 0x4, R2 ;  /* 0x0000000407067825 */ /* 0x002fca00078e0202 */
[----:B0-----:R-:W-:Y:S01]  /*0120*/  STG.E desc[UR4][R6.64], RZ ;  /* 0x000000ff06007986 */ /* 0x001fe2000c101904 */
[----:B--2---:R-:W-:-:S04]  /*0130*/  IMAD.WIDE R16, R17, 0x4, R4 ;  /* 0x0000000411107825 */ /* 0x004fc800078e0204 */
[----:B------:R-:W-:Y:S01]  /*0140*/  IMAD.WIDE R14, R9, 0x4, R4 ;  /* 0x00000004090e7825 */ /* 0x000fe200078e0204 */
[----:B------:R-:W2:Y:S04]  /*0150*/  LDG.E R0, desc[UR4][R16.64] ;  /* 0x0000000410007981 */ /* 0x000ea8000c1e1900 */
[----:B------:R-:W2:Y:S02]  /*0160*/  LDG.E R13, desc[UR4][R14.64+0x2008] ;  /* 0x002008040e0d7981 */ /* 0x000ea4000c1e1900 */
[----:B--2---:R-:W-:-:S05]  /*0170*/  FFMA R13, R0, R13, RZ ;  /* 0x0000000d000d7223 */ /* 0x004fca00000000ff */
[----:B------:R0:W-:Y:S04]  /*0180*/  STG.E desc[UR4][R6.64], R13 ;  /* 0x0000000d06007986 */ /* 0x0001e8000c101904 */
[----:B------:R-:W2:Y:S04]  /*0190*/  LDG.E R0, desc[UR4][R16.64+0x2004] ;  /* 0x0020040410007981 */ /* 0x000ea8000c1e1900 */
[----:B------:R-:W2:Y:S02]  /*01a0*/  LDG.E R12, desc[UR4][R14.64+0x400c] ;  /* 0x00400c040e0c7981 */ /* 0x000ea4000c1e1900 */
[----:B--2---:R-:W-:-:S05]  /*01b0*/  FFMA R19, R0, R12, R13 ;  /* 0x0000000c00137223 */ /* 0x004fca000000000d */
[----:B------:R1:W-:Y:S04]  /*01c0*/  STG.E desc[UR4][R6.64], R19 ;  /* 0x0000001306007986 */ /* 0x0003e8000c101904 */
[----:B------:R-:W2:Y:S04]  /*01d0*/  LDG.E R0, desc[UR4][R16.64+0x4008] ;  /* 0x0040080410007981 */ /* 0x000ea8000c1e1900 */
[----:B------:R-:W2:Y:S02]  /*01e0*/  LDG.E R12, desc[UR4][R14.64+0x6010] ;  /* 0x006010040e0c7981 */ /* 0x000ea4000c1e1900 */
[----:B--2---:R-:W-:-:S05]  /*01f0*/  FFMA R21, R0, R12, R19 ;  /* 0x0000000c00157223 */ /* 0x004fca0000000013 */
[----:B------:R2:W-:Y:S04]  /*0200*/  STG.E desc[UR4][R6.64], R21 ;  /* 0x0000001506007986 */ /* 0x0005e8000c101904 */
[----:B------:R-:W0:Y:S04]  /*0210*/  LDG.E R0, desc[UR4][R16.64+0x600c] ;  /* 0x00600c0410007981 */ /* 0x000e28000c1e1900 */
[----:B------:R-:W0:Y:S02]  /*0220*/  LDG.E R12, desc[UR4][R14.64+0x8014] ;  /* 0x008014040e0c7981 */ /* 0x000e24000c1e1900 */
[----:B0-----:R-:W-:-:S05]  /*0230*/  FFMA R13, R0, R12, R21 ;  /* 0x0000000c000d7223 */ /* 0x001fca0000000015 */
[----:B------:R0:W-:Y:S04]  /*0240*/  STG.E desc[UR4][R6.64], R13 ;  /* 0x0000000d06007986 */ /* 0x0001e8000c101904 */
[----:B------:R-:W1:Y:S04]  /*0250*/  LDG.E R0, desc[UR4][R16.64+0x8010] ;  /* 0x0080100410007981 */ /* 0x000e68000c1e1900 */
[----:B------:R-:W1:Y:S02]  /*0260*/  LDG.E R12, desc[UR4][R14.64+0xa018] ;  /* 0x00a018040e0c7981 */ /* 0x000e64000c1e1900 */
[----:B-1----:R-:W-:-:S05]  /*0270*/  FFMA R19, R0, R12, R13 ;  /* 0x0000000c00137223 */ /* 0x002fca000000000d */
[----:B------:R1:W-:Y:S04]  /*0280*/  STG.E desc[UR4][R6.64], R19 ;  /* 0x0000001306007986 */ /* 0x0003e8000c101904 */
[----:B------:R-:W2:Y:S04]  /*0290*/  LDG.E R0, desc[UR4][R16.64+0xa014] ;  /* 0x00a0140410007981 */ /* 0x000ea8000c1e1900 */
[----:B------:R-:W2:Y:S02]  /*02a0*/  LDG.E R12, desc[UR4][R14.64+0xc01c] ;  /* 0x00c01c040e0c7981 */ /* 0x000ea4000c1e1900 */
[----:B--2---:R-:W-:-:S05]  /*02b0*/  FFMA R21, R0, R12, R19 ;  /* 0x0000000c00157223 */ /* 0x004fca0000000013 */
[----:B------:R2:W-:Y:S04]  /*02c0*/  STG.E desc[UR4][R6.64], R21 ;  /* 0x0000001506007986 */ /* 0x0005e8000c101904 */
[----:B------:R-:W3:Y:S04]  /*02d0*/  LDG.E R0, desc[UR4][R16.64+0xc018] ;  /* 0x00c0180410007981 */ /* 0x000ee8000c1e1900 */
[----:B------:R-:W3:Y:S02]  /*02e0*/  LDG.E R12, desc[UR4][R14.64+0xe020] ;  /* 0x00e020040e0c7981 */ /* 0x000ee4000c1e1900 */
[----:B---3--:R-:W-:-:S05]  /*02f0*/  FFMA R23, R0, R12, R21 ;  /* 0x0000000c00177223 */ /* 0x008fca0000000015 */
[----:B------:R2:W-:Y:S04]  /*0300*/  STG.E desc[UR4][R6.64], R23 ;  /* 0x0000001706007986 */ /* 0x0005e8000c101904 */
[----:B------:R-:W1:Y:S04]  /*0310*/  LDG.E R0, desc[UR4][R16.64+0xe01c] ;  /* 0x00e01c0410007981 */ /* 0x000e68000c1e1900 */
[----:B------:R-:W1:Y:S01]  /*0320*/  LDG.E R12, desc[UR4][R14.64+0x10024] ;  /* 0x010024040e0c7981 */ /* 0x000e62000c1e1900 */
[----:B0-----:R-:W-:Y:S01]  /*0330*/  IADD3 R13, PT, PT, R9, 0x4008, RZ ;  /* 0x00004008090d7810 */ /* 0x001fe20007ffe0ff */
[----:B-1----:R-:W-:Y:S01]  /*0340*/  FFMA R19, R0, R12, R23 ;  /* 0x0000000c00137223 */ /* 0x002fe20000000017 */
[----:B------:R-:W-:-:S02]  /*0350*/  IADD3 R12, PT, PT, R11, 0x4008, RZ ;  /* 0x000040080b0c7810 */ /* 0x000fc40007ffe0ff */
[----:B------:R-:W-:Y:S02]  /*0360*/  MOV R0, 0xfffff808 ;  /* 0xfffff80800007802 */ /* 0x000fe40000000f00 */
[----:B------:R2:W-:Y:S05]  /*0370*/  STG.E desc[UR4][R6.64], R19 ;  /* 0x0000001306007986 */ /* 0x0005ea000c101904 */
.L_x_0:
[----:B------:R-:W-:Y:S01]  /*0380*/  IADD3 R17, PT, PT, R12, 0x801, RZ ;  /* 0x000008010c117810 */ /* 0x000fe20007ffe0ff */
[----:B------:R-:W-:-:S04]  /*0390*/  IMAD.WIDE R14, R13, 0x4, R4 ;  /* 0x000000040d0e7825 */ /* 0x000fc800078e0204 */
[----:B------:R-:W-:Y:S01]  /*03a0*/  IMAD.WIDE R16, R17, 0x4, R4 ;  /* 0x0000000411107825 */ /* 0x000fe200078e0204 */
[----:B------:R-:W2:Y:S04]  /*03b0*/  LDG.E R20, desc[UR4][R14.64+0x2008] ;  /* 0x002008040e147981 */ /* 0x000ea8000c1e1900 */
[----:B------:R-:W2:Y:S02]  /*03c0*/  LDG.E R18, desc[UR4][R16.64] ;  /* 0x0000000410127981 */ /* 0x000ea4000c1e1900 */
[----:B--23--:R-:W-:-:S05]  /*03d0*/  FFMA R19, R18, R20, R19 ;  /* 0x0000001412137223 */ /* 0x00cfca0000000013 */
        /* <DEDUP_REMOVED lines=24> */
[----:B------:R-:W-:Y:S04]  /*0560*/  STG.E desc[UR4][R6.64], R25 ;  /* 0x0000001906007986 */ /* 0x000fe8000c101904 */
[----:B------:R-:W3:Y:S04]  /*0570*/  LDG.E R18, desc[UR4][R16.64+0xe01c] ;  /* 0x00e01c0410127981 */ /* 0x000ee8000c1e1900 */
[----:B0-----:R-:W3:Y:S01]  /*0580*/  LDG.E R19, desc[UR4][R14.64+0x10024] ;  /* 0x010024040e137981 */ /* 0x001ee2000c1e1900 */
[----:B-1----:R-:W-:Y:S02]  /*0590*/  IADD3 R21, PT, PT, R13, 0x4008, RZ ;  /* 0x000040080d157810 */ /* 0x002fe40007ffe0ff */
[----:B------:R-:W-:Y:S01]  /*05a0*/  IADD3 R29, PT, PT, R12, 0x4809, RZ ;  /* 0x000048090c1d7810 */ /* 0x000fe20007ffe0ff */
[----:B---3--:R-:W-:-:S02]  /*05b0*/  FFMA R27, R18, R19, R25 ;  /* 0x00000013121b7223 */ /* 0x008fc40000000019 */
[----:B------:R-:W-:-:S04]  /*05c0*/  IMAD.WIDE R18, R21, 0x4, R4 ;  /* 0x0000000415127825 */ /* 0x000fc800078e0204 */
[----:B------:R-:W-:Y:S01]  /*05d0*/  IMAD.WIDE R20, R29, 0x4, R4 ;  /* 0x000000041d147825 */ /* 0x000fe200078e0204 */
[----:B------:R-:W-:Y:S04]  /*05e0*/  STG.E desc[UR4][R6.64], R27 ;  /* 0x0000001b06007986 */ /* 0x000fe8000c101904 */
[----:B--2---:R-:W2:Y:S04]  /*05f0*/  LDG.E R23, desc[UR4][R18.64+0x2008] ;  /* 0x0020080412177981 */ /* 0x004ea8000c1e1900 */
[----:B------:R-:W2:Y:S02]  /*0600*/  LDG.E R22, desc[UR4][R20.64] ;  /* 0x0000000414167981 */ /* 0x000ea4000c1e1900 */
[----:B--2---:R-:W-:-:S05]  /*0610*/  FFMA R23, R22, R23, R27 ;  /* 0x0000001716177223 */ /* 0x004fca000000001b */
        /* <DEDUP_REMOVED lines=25> */
[----:B------:R-:W3:Y:S04]  /*07b0*/  LDG.E R14, desc[UR4][R20.64+0xe01c] ;  /* 0x00e01c04140e7981 */ /* 0x000ee8000c1e1900 */
[----:B------:R-:W3:Y:S01]  /*07c0*/  LDG.E R16, desc[UR4][R18.64+0x10024] ;  /* 0x0100240412107981 */ /* 0x000ee2000c1e1900 */
[----:B-1----:R-:W-:Y:S02]  /*07d0*/  IADD3 R15, PT, PT, R13, 0x8010, RZ ;  /* 0x000080100d0f7810 */ /* 0x002fe40007ffe0ff */
[----:B------:R-:W-:Y:S01]  /*07e0*/  IADD3 R27, PT, PT, R12, 0x8811, RZ ;  /* 0x000088110c1b7810 */ /* 0x000fe20007ffe0ff */
[----:B---3--:R-:W-:-:S02]  /*07f0*/  FFMA R25, R14, R16, R23 ;  /* 0x000000100e197223 */ /* 0x008fc40000000017 */
[----:B------:R-:W-:-:S04]  /*0800*/  IMAD.WIDE R14, R15, 0x4, R4 ;  /* 0x000000040f0e7825 */ /* 0x000fc800078e0204 */
[----:B--2---:R-:W-:Y:S01]  /*0810*/  IMAD.WIDE R16, R27, 0x4, R4 ;  /* 0x000000041b107825 */ /* 0x004fe200078e0204 */
[----:B------:R-:W-:Y:S04]  /*0820*/  STG.E desc[UR4][R6.64], R25 ;  /* 0x0000001906007986 */ /* 0x000fe8000c101904 */
[----:B------:R-:W0:Y:S04]  /*0830*/  LDG.E R24, desc[UR4][R14.64+0x2008] ;  /* 0x002008040e187981 */ /* 0x000e28000c1e1900 */
[----:B------:R-:W0:Y:S02]  /*0840*/  LDG.E R22, desc[UR4][R16.64] ;  /* 0x0000000410167981 */ /* 0x000e24000c1e1900 */
[----:B0-----:R-:W-:-:S05]  /*0850*/  FFMA R23, R22, R24, R25 ;  /* 0x0000001816177223 */ /* 0x001fca0000000019 */
        /* <DEDUP_REMOVED lines=44> */
[----:B------:R-:W-:Y:S04]  /*0b20*/  STG.E desc[UR4][R6.64], R17 ;  /* 0x0000001106007986 */ /* 0x000fe8000c101904 */
[----:B------:R-:W0:Y:S04]  /*0b30*/  LDG.E R14, desc[UR4][R20.64+0x600c] ;  /* 0x00600c04140e7981 */ /* 0x000e28000c1e1900 */
[----:B------:R-:W0:Y:S02]  /*0b40*/  LDG.E R16, desc[UR4][R18.64+0x8014] ;  /* 0x0080140412107981 */ /* 0x000e24000c1e1900 */
[----:B0-----:R-:W-:-:S05]  /*0b50*/  FFMA R23, R14, R16, R17 ;  /* 0x000000100e177223 */ /* 0x001fca0000000011 */
[----:B------:R-:W-:Y:S04]  /*0b60*/  STG.E desc[UR4][R6.64], R23 ;  /* 0x0000001706007986 */ /* 0x000fe8000c101904 */
[----:B------:R-:W1:Y:S04]  /*0b70*/  LDG.E R14, desc[UR4][R20.64+0x8010] ;  /* 0x00801004140e7981 */ /* 0x000e68000c1e1900 */
[----:B------:R-:W1:Y:S02]  /*0b80*/  LDG.E R16, desc[UR4][R18.64+0xa018] ;  /* 0x00a0180412107981 */ /* 0x000e64000c1e1900 */
[----:B-1----:R-:W-:-:S05]  /*0b90*/  FFMA R15, R14, R16, R23 ;  /* 0x000000100e0f7223 */ /* 0x002fca0000000017 */
[----:B------:R0:W-:Y:S04]  /*0ba0*/  STG.E desc[UR4][R6.64], R15 ;  /* 0x0000000f06007986 */ /* 0x0001e8000c101904 */
[----:B------:R-:W2:Y:S04]  /*0bb0*/  LDG.E R14, desc[UR4][R20.64+0xa014] ;  /* 0x00a01404140e7981 */ /* 0x000ea8000c1e1900 */
[----:B------:R-:W2:Y:S02]  /*0bc0*/  LDG.E R16, desc[UR4][R18.64+0xc01c] ;  /* 0x00c01c0412107981 */ /* 0x000ea4000c1e1900 */
[----:B--2---:R-:W-:-:S05]  /*0bd0*/  FFMA R25, R14, R16, R15 ;  /* 0x000000100e197223 */ /* 0x004fca000000000f */
[----:B------:R-:W-:Y:S04]  /*0be0*/  STG.E desc[UR4][R6.64], R25 ;  /* 0x0000001906007986 */ /* 0x000fe8000c101904 */
[----:B------:R-:W2:Y:S04]  /*0bf0*/  LDG.E R14, desc[UR4][R20.64+0xc018] ;  /* 0x00c01804140e7981 */ /* 0x000ea8000c1e1900 */
[----:B------:R-:W2:Y:S02]  /*0c00*/  LDG.E R16, desc[UR4][R18.64+0xe020] ;  /* 0x00e0200412107981 */ /* 0x000ea4000c1e1900 */
[----:B--2---:R-:W-:-:S05]  /*0c10*/  FFMA R27, R14, R16, R25 ;  /* 0x000000100e1b7223 */ /* 0x004fca0000000019 */
[----:B------:R-:W-:Y:S04]  /*0c20*/  STG.E desc[UR4][R6.64], R27 ;  /* 0x0000001b06007986 */ /* 0x000fe8000c101904 */
[----:B------:R-:W2:Y:S04]  /*0c30*/  LDG.E R14, desc[UR4][R20.64+0xe01c] ;  /* 0x00e01c04140e7981 */ /* 0x000ea8000c1e1900 */
[----:B------:R-:W2:Y:S01]  /*0c40*/  LDG.E R16, desc[UR4][R18.64+0x10024] ;  /* 0x0100240412107981 */ /* 0x000ea2000c1e1900 */
[----:B0-----:R-:W-:Y:S02]  /*0c50*/  IADD3 R15, PT, PT, R13, 0x10020, RZ ;  /* 0x000100200d0f7810 */ /* 0x001fe40007ffe0ff */
[----:B------:R-:W-:Y:S01]  /*0c60*/  IADD3 R17, PT, PT, R12, 0x10821, RZ ;  /* 0x000108210c117810 */ /* 0x000fe20007ffe0ff */
[----:B--2---:R-:W-:-:S02]  /*0c70*/  FFMA R29, R14, R16, R27 ;  /* 0x000000100e1d7223 */ /* 0x004fc4000000001b */
[----:B------:R-:W-:-:S04]  /*0c80*/  IMAD.WIDE R14, R15, 0x4, R4 ;  /* 0x000000040f0e7825 */ /* 0x000fc800078e0204 */
[----:B------:R-:W-:Y:S01]  /*0c90*/  IMAD.WIDE R16, R17, 0x4, R4 ;  /* 0x0000000411107825 */ /* 0x000fe200078e0204 */
[----:B------:R-:W-:Y:S04]  /*0ca0*/  STG.E desc[UR4][R6.64], R29 ;  /* 0x0000001d06007986 */ /* 0x000fe8000c101904 */
        /* <DEDUP_REMOVED lines=29> */
[----:B------:R-:W1:Y:S01]  /*0e80*/  LDG.E R20, desc[UR4][R14.64+0x10024] ;  /* 0x010024040e147981 */ /* 0x000e62000c1e1900 */
[----:B------:R-:W-:Y:S02]  /*0e90*/  IADD3 R0, PT, PT, R0, 0x28, RZ ;  /* 0x0000002800007810 */ /* 0x000fe40007ffe0ff */
[----:B------:R-:W-:-:S02]  /*0ea0*/  IADD3 R13, PT, PT, R13, 0x14028, RZ ;  /* 0x000140280d0d7810 */ /* 0x000fc40007ffe0ff */
[----:B------:R-:W-:Y:S02]  /*0eb0*/  ISETP.NE.AND P0, PT, R0, RZ, PT ;  /* 0x000000ff0000720c */ /* 0x000fe40003f05270 */
[----:B------:R-:W-:Y:S01]  /*0ec0*/  IADD3 R12, PT, PT, R12, 0x14028, RZ ;  /* 0x000140280c0c7810 */ /* 0x000fe20007ffe0ff */
[----:B-1----:R-:W-:-:S05]  /*0ed0*/  FFMA R19, R18, R20, R23 ;  /* 0x0000001412137223 */ /* 0x002fca0000000017 */
[----:B------:R3:W-:Y:S05]  /*0ee0*/  STG.E desc[UR4][R6.64], R19 ;  /* 0x0000001306007986 */ /* 0x0007ea000c101904 */
[----:B------:R-:W-:Y:S05]  /*0ef0*/  @P0 BRA `(.L_x_0) ;  /* 0xfffffff400200947 */ /* 0x000fea000383ffff */
[C---:B------:R-:W-:Y:S01]  /*0f00*/  IMAD R5, R11.reuse, 0x801, R8 ;  /* 0x000008010b057824 */ /* 0x040fe200078e0208 */
[----:B------:R-:W-:-:S03]  /*0f10*/  IADD3 R11, PT, PT, R11, 0x1, RZ ;  /* 0x000000010b0b7810 */ /* 0x000fc60007ffe0ff */
[----:B------:R-:W-:Y:S01]  /*0f20*/  IMAD.WIDE R2, R5, 0x4, R2 ;  /* 0x0000000405027825 */ /* 0x000fe200078e0202 */
[----:B------:R-:W-:-:S04]  /*0f30*/  ISETP.GE.AND P0, PT, R11, 0x801, PT ;  /* 0x000008010b00780c */ /* 0x000fc80003f06270 */
[----:B------:R1:W-:Y:S09]  /*0f40*/  STG.E desc[UR4][R2.64], R19 ;  /* 0x0000001302007986 */ /* 0x0003f2000c101904 */
[----:B------:R-:W-:Y:S05]  /*0f50*/  @!P0 BRA `(.L_x_1) ;  /* 0xfffffff0005c8947 */ /* 0x000fea000383ffff */
[----:B------:R-:W-:Y:S05]  /*0f60*/  EXIT ;  /* 0x000000000000794d */ /* 0x000fea0003800000 */
.L_x_2:
[----:B------:R-:W-:-:S00]  /*0f70*/  BRA `(.L_x_2) ;  /* 0xfffffffc00fc7947 */ /* 0x000fc0000383ffff */
[----:B------:R-:W-:-:S00]  /*0f80*/  NOP ;  /* 0x0000000000007918 */ /* 0x000fc00000000000 */
[----:B------:R-:W-:-:S00]  /*0f90*/  NOP ;  /* 0x0000000000007918 */ /* 0x000fc00000000000 */
[----:B------:R-:W-:-:S00]  /*0fa0*/  NOP ;  /* 0x0000000000007918 */ /* 0x000fc00000000000 */
[----:B------:R-:W-:-:S00]  /*0fb0*/  NOP ;  /* 0x0000000000007918 */ /* 0x000fc00000000000 */
[----:B------:R-:W-:-:S00]  /*0fc0*/  NOP ;  /* 0x0000000000007918 */ /* 0x000fc00000000000 */
[----:B------:R-:W-:-:S00]  /*0fd0*/  NOP ;  /* 0x0000000000007918 */ /* 0x000fc00000000000 */
[----:B------:R-:W-:-:S00]  /*0fe0*/  NOP ;  /* 0x0000000000007918 */ /* 0x000fc00000000000 */
[----:B------:R-:W-:-:S00]  /*0ff0*/  NOP ;  /* 0x0000000000007918 */ /* 0x000fc00000000000 */
.L_x_21:


//--------------------- .text._Z13reduce_kernelPfS_ --------------------------
	.section	.text._Z13reduce_kernelPfS_,"ax",@progbits
	.align	128
        .global         _Z13reduce_kernelPfS_
        .type           _Z13reduce_kernelPfS_,@function
        .size           _Z13reduce_kernelPfS_,(.L_x_22 - _Z13reduce_kernelPfS_)
        .other          _Z13reduce_kernelPfS_,@"STO_CUDA_ENTRY STV_DEFAULT"
_Z13reduce_kernelPfS_:
.text._Z13reduce_kernelPfS_:
[----:B------:R-:W-:Y:S01]  /*0000*/  LDC R1, c[0x0][0x37c] ;  /* 0x0000df00ff017b82 */ /* 0x000fe20000000800 */
[----:B------:R-:W0:Y:S07]  /*0010*/  S2R R3, SR_TID.X ;  /* 0x0000000000037919 */ /* 0x000e2e0000002100 */
[----:B------:R-:W0:Y:S01]  /*0020*/  S2UR UR4, SR_CTAID.X ;  /* 0x00000000000479c3 */ /* 0x000e220000002500 */
[----:B------:R-:W1:Y:S01]  /*0030*/  S2R R9, SR_CTAID.Y ;  /* 0x0000000000097919 */ /* 0x000e620000002600 */
[----:B------:R-:W1:Y:S06]  /*0040*/  S2R R2, SR_TID.Y ;  /* 0x0000000000027919 */ /* 0x000e6c0000002200 */
[----:B------:R-:W0:Y:S01]  /*0050*/  LDC R0, c[0x0][0x360] ;  /* 0x0000d800ff007b82 */ /* 0x000e220000000800 */
[----:B------:R-:W1:Y:S01]  /*0060*/  LDCU UR5, c[0x0][0x364] ;  /* 0x00006c80ff0577ac */ /* 0x000e620008000800 */
[----:B0-----:R-:W-:-:S05]  /*0070*/  IMAD R0, R0, UR4, R3 ;  /* 0x0000000400007c24 */ /* 0x001fca000f8e0203 */
[----:B------:R-:W-:Y:S01]  /*0080*/  IADD3 R7, PT, PT, R0, 0x1, RZ ;  /* 0x0000000100077810 */ /* 0x000fe20007ffe0ff */
[----:B-1----:R-:W-:-:S03]  /*0090*/  IMAD R9, R9, UR5, R2 ;  /* 0x0000000509097c24 */ /* 0x002fc6000f8e0202 */
[----:B------:R-:W-:-:S04]  /*00a0*/  ISETP.GT.AND P0, PT, R7, RZ, PT ;  /* 0x000000ff0700720c */ /* 0x000fc80003f04270 */
[----:B------:R-:W-:-:S04]  /*00b0*/  ISETP.LT.U32.AND P0, PT, R9, 0x800, P0 ;  /* 0x000008000900780c */ /* 0x000fc80000701070 */
[----:B------:R-:W-:-:S13]  /*00c0*/  ISETP.LT.AND P0, PT, R7, 0x801, P0 ;  /* 0x000008010700780c */ /* 0x000fda0000701270 */
[----:B------:R-:W-:Y:S05]  /*00d0*/  @!P0 EXIT ;  /* 0x000000000000894d */ /* 0x000fea0003800000 */
[----:B------:R-:W0:Y:S01]  /*00e0*/  LDC.64 R2, c[0x0][0x380] ;  /* 0x0000e000ff027b82 */ /* 0x000e220000000a00 */
[----:B------:R-:W1:Y:S01]  /*00f0*/  LDCU.64 UR4, c[0x0][0x358] ;  /* 0x00006b00ff0477ac */ /* 0x000e620008000a00 */
[----:B------:R-:W-:-:S05]  /*0100*/  IMAD R0, R9, 0x801, R0 ;  /* 0x0000080109007824 */ /* 0x000fca00078e0200 */
[----:B------:R-:W-:Y:S01]  /*0110*/  IADD3 R9, PT, PT, R0, 0x801, RZ ;  /* 0x0000080100097810 */ /* 0x000fe20007ffe0ff */
[----:B------:R-:W2:Y:S01]  /*0120*/  LDC.64 R4, c[0x0][0x388] ;  /* 0x0000e200ff047b82 */ /* 0x000ea20000000a00 */
[----:B0-----:R-:W-:-:S06]  /*0130*/  IMAD.WIDE R2, R7, 0x4, R2 ;  /* 0x0000000407027825 */ /* 0x001fcc00078e0202 */
[----:B-1----:R-:W3:Y:S01]  /*0140*/  LDG.E R3, desc[UR4][R2.64] ;  /* 0x0000000402037981 */ /* 0x002ee2000c1e1900 */
[----:B--2---:R-:W-:-:S05]  /*0150*/  IMAD.WIDE R4, R9, 0x4, R4 ;  /* 0x0000000409047825 */ /* 0x004fca00078e0204 */
[----:B------:R-:W3:Y:S02]  /*0160*/  LDG.E R0, desc[UR4][R4.64+0x4] ;  /* 0x0000040404007981 */ /* 0x000ee4000c1e1900 */
[----:B---3--:R-:W-:-:S05]  /*0170*/  FADD R7, R0, -R3 ;  /* 0x8000000300077221 */ /* 0x008fca0000000000 */
[----:B------:R-:W-:Y:S01]  /*0180*/  STG.E desc[UR4][R4.64+0x4], R7 ;  /* 0x0000040704007986 */ /* 0x000fe2000c101904 */
[----:B------:R-:W-:Y:S05]  /*0190*/  EXIT ;  /* 0x000000000000794d */ /* 0x000fea0003800000 */
.L_x_3:
        /* <DEDUP_REMOVED lines=14> */
.L_x_22:


//--------------------- .text._Z11mean_kernelPfS_ --------------------------
	.section	.text._Z11mean_kernelPfS_,"ax",@progbits
	.align	128
        .global         _Z11mean_kernelPfS_
        .type           _Z11mean_kernelPfS_,@function
        .size           _Z11mean_kernelPfS_,(.L_x_20 - _Z11mean_kernelPfS_)
        .other          _Z11mean_kernelPfS_,@"STO_CUDA_ENTRY STV_DEFAULT"
_Z11mean_kernelPfS_:
.text._Z11mean_kernelPfS_:
[----:B------:R-:W-:Y:S01]  /*0000*/  LDC R1, c[0x0][0x37c] ;  /* 0x0000df00ff017b82 */ /* 0x000fe20000000800 */
[----:B------:R-:W0:Y:S01]  /*0010*/  S2R R6, SR_CTAID.X ;  /* 0x0000000000067919 */ /* 0x000e220000002500 */
[----:B------:R-:W0:Y:S01]  /*0020*/  LDCU UR4, c[0x0][0x360] ;  /* 0x00006c00ff0477ac */ /* 0x000e220008000800 */
[----:B------:R-:W0:Y:S02]  /*0030*/  S2R R3, SR_TID.X ;  /* 0x0000000000037919 */ /* 0x000e240000002100 */
[----:B0-----:R-:W-:-:S05]  /*0040*/  IMAD R6, R6, UR4, R3 ;  /* 0x0000000406067c24 */ /* 0x001fca000f8e0203 */
[----:B------:R-:W-:-:S13]  /*0050*/  ISETP.GT.U32.AND P0, PT, R6, 0x7ff, PT ;  /* 0x000007ff0600780c */ /* 0x000fda0003f04070 */
[----:B------:R-:W-:Y:S05]  /*0060*/  @P0 EXIT ;  /* 0x000000000000094d */ /* 0x000fea0003800000 */
[----:B------:R-:W0:Y:S01]  /*0070*/  LDC.64 R2, c[0x0][0x380] ;  /* 0x0000e000ff027b82 */ /* 0x000e220000000a00 */
[----:B------:R-:W1:Y:S01]  /*0080*/  LDCU.64 UR6, c[0x0][0x358] ;  /* 0x00006b00ff0677ac */ /* 0x000e620008000a00 */
[----:B------:R-:W-:Y:S01]  /*0090*/  IMAD.MOV.U32 R0, RZ, RZ, RZ ;  /* 0x000000ffff007224 */ /* 0x000fe200078e00ff */
[----:B------:R-:W-:Y:S01]  /*00a0*/  UMOV UR4, 0xfffff800 ;  /* 0xfffff80000047882 */ /* 0x000fe20000000000 */
[----:B0-----:R-:W-:-:S05]  /*00b0*/  IMAD.WIDE R2, R6, 0x4, R2 ;  /* 0x0000000406027825 */ /* 0x001fca00078e0202 */
[----:B-1----:R0:W-:Y:S02]  /*00c0*/  STG.E desc[UR6][R2.64+0x4], RZ ;  /* 0x000004ff02007986 */ /* 0x0021e4000c101906 */
.L_x_4:
[----:B------:R-:W1:Y:S02]  /*00d0*/  LDC.64 R4, c[0x0][0x388] ;  /* 0x0000e200ff047b82 */ /* 0x000e640000000a00 */
[----:B-1----:R-:W-:-:S05]  /*00e0*/  IMAD.WIDE R4, R6, 0x4, R4 ;  /* 0x0000000406047825 */ /* 0x002fca00078e0204 */
[----:B----4-:R-:W2:Y:S02]  /*00f0*/  LDG.E R7, desc[UR6][R4.64+0x2008] ;  /* 0x0020080604077981 */ /* 0x010ea4000c1e1900 */
[----:B--2---:R-:W-:-:S05]  /*0100*/  FADD R7, R7, R0 ;  /* 0x0000000007077221 */ /* 0x004fca0000000000 */
[----:B------:R1:W-:Y:S04]  /*0110*/  STG.E desc[UR6][R2.64+0x4], R7 ;  /* 0x0000040702007986 */ /* 0x0003e8000c101906 */
[----:B------:R-:W2:Y:S02]  /*0120*/  LDG.E R0, desc[UR6][R4.64+0x400c] ;  /* 0x00400c0604007981 */ /* 0x000ea4000c1e1900 */
[----:B--2---:R-:W-:-:S05]  /*0130*/  FADD R9, R7, R0 ;  /* 0x0000000007097221 */ /* 0x004fca0000000000 */
[----:B------:R2:W-:Y:S04]  /*0140*/  STG.E desc[UR6][R2.64+0x4], R9 ;  /* 0x0000040902007986 */ /* 0x0005e8000c101906 */
[----:B------:R-:W3:Y:S02]  /*0150*/  LDG.E R0, desc[UR6][R4.64+0x6010] ;  /* 0x0060100604007981 */ /* 0x000ee4000c1e1900 */
[----:B---3--:R-:W-:-:S05]  /*0160*/  FADD R11, R9, R0 ;  /* 0x00000000090b7221 */ /* 0x008fca0000000000 */
[----:B------:R3:W-:Y:S04]  /*0170*/  STG.E desc[UR6][R2.64+0x4], R11 ;  /* 0x0000040b02007986 */ /* 0x0007e8000c101906 */
[----:B------:R-:W4:Y:S02]  /*0180*/  LDG.E R0, desc[UR6][R4.64+0x8014] ;  /* 0x0080140604007981 */ /* 0x000f24000c1e1900 */
[----:B----4-:R-:W-:-:S05]  /*0190*/  FADD R13, R11, R0 ;  /* 0x000000000b0d7221 */ /* 0x010fca0000000000 */
[----:B------:R4:W-:Y:S04]  /*01a0*/  STG.E desc[UR6][R2.64+0x4], R13 ;  /* 0x0000040d02007986 */ /* 0x0009e8000c101906 */
[----:B------:R-:W1:Y:S02]  /*01b0*/  LDG.E R0, desc[UR6][R4.64+0xa018] ;  /* 0x00a0180604007981 */ /* 0x000e64000c1e1900 */
[----:B-1----:R-:W-:-:S05]  /*01c0*/  FADD R7, R13, R0 ;  /* 0x000000000d077221 */ /* 0x002fca0000000000 */
        /* <DEDUP_REMOVED lines=31> */
[----:B------:R-:W2:Y:S01]  /*03c0*/  LDG.E R0, desc[UR6][R4.64+0x20044] ;  /* 0x0200440604007981 */ /* 0x000ea2000c1e1900 */
[----:B------:R-:W-:Y:S01]  /*03d0*/  UIADD3 UR4, UPT, UPT, UR4, 0x10, URZ ;  /* 0x0000001004047890 */ /* 0x000fe2000fffe0ff */
[----:B------:R-:W-:-:S03]  /*03e0*/  VIADD R6, R6, 0x8010 ;  /* 0x0000801006067836 */ /* 0x000fc60000000000 */
[----:B------:R-:W-:Y:S01]  /*03f0*/  UISETP.NE.AND UP0, UPT, UR4, URZ, UPT ;  /* 0x000000ff0400728c */ /* 0x000fe2000bf05270 */
[----:B--2---:R-:W-:-:S05]  /*0400*/  FADD R0, R11, R0 ;  /* 0x000000000b007221 */ /* 0x004fca0000000000 */
[----:B------:R4:W-:Y:S03]  /*0410*/  STG.E desc[UR6][R2.64+0x4], R0 ;  /* 0x0000040002007986 */ /* 0x0009e6000c101906 */
[----:B------:R-:W-:Y:S05]  /*0420*/  BRA.U UP0, `(.L_x_4) ;  /* 0xfffffffd00287547 */ /* 0x000fea000b83ffff */
[----:B------:R-:W-:Y:S02]  /*0430*/  HFMA2 R5, -RZ, RZ, 0.290771484375, 0.0001184940338134765625 ;  /* 0x34a707c4ff057431 */ /* 0x000fe400000001ff */
[----:B------:R-:W-:Y:S01]  /*0440*/  IMAD.MOV.U32 R4, RZ, RZ, 0x4a442e10 ;  /* 0x4a442e10ff047424 */ /* 0x000fe200078e00ff */
[----:B------:R-:W1:Y:S01]  /*0450*/  FCHK P0, R0, 3214212 ;  /* 0x4a442e1000007902 */ /* 0x000e620000000000 */
[----:B------:R-:W-:Y:S02]  /*0460*/  BSSY.RECONVERGENT B1, `(.L_x_5) ;  /* 0x000000a000017945 */ /* 0x000fe40003800200 */
[----:B------:R-:W-:-:S04]  /*0470*/  FFMA R4, R5, -R4, 1 ;  /* 0x3f80000005047423 */ /* 0x000fc80000000804 */
[----:B------:R-:W-:-:S04]  /*0480*/  FFMA R5, R4, R5, 3.1111824227991746739e-07 ;  /* 0x34a707c404057423 */ /* 0x000fc80000000005 */
[----:B------:R-:W-:-:S04]  /*0490*/  FFMA R4, R0, R5, RZ ;  /* 0x0000000500047223 */ /* 0x000fc800000000ff */
[----:B------:R-:W-:-:S04]  /*04a0*/  FFMA R6, R4, -3214212, R0 ;  /* 0xca442e1004067823 */ /* 0x000fc80000000000 */
[----:B------:R-:W-:Y:S01]  /*04b0*/  FFMA R5, R5, R6, R4 ;  /* 0x0000000605057223 */ /* 0x000fe20000000004 */
[----:B-1----:R-:W-:Y:S06]  /*04c0*/  @!P0 BRA `(.L_x_6) ;  /* 0x00000000000c8947 */ /* 0x002fec0003800000 */
[----:B------:R-:W-:-:S07]  /*04d0*/  MOV R4, 0x4f0 ;  /* 0x000004f000047802 */ /* 0x000fce0000000f00 */
[----:B0---4-:R-:W-:Y:S05]  /*04e0*/  CALL.REL.NOINC `($__internal_0_$__cuda_sm3x_div_rn_noftz_f32_slowpath) ;  /* 0x0000000000107944 */ /* 0x011fea0003c00000 */
[----:B------:R-:W-:-:S07]  /*04f0*/  MOV R5, R0 ;  /* 0x0000000000057202 */ /* 0x000fce0000000f00 */
.L_x_6:
[----:B------:R-:W-:Y:S05]  /*0500*/  BSYNC.RECONVERGENT B1 ;  /* 0x0000000000017941 */ /* 0x000fea0003800200 */
.L_x_5:
[----:B------:R-:W-:Y:S01]  /*0510*/  STG.E desc[UR6][R2.64+0x4], R5 ;  /* 0x0000040502007986 */ /* 0x000fe2000c101906 */
[----:B------:R-:W-:Y:S05]  /*0520*/  EXIT ;  /* 0x000000000000794d */ /* 0x000fea0003800000 */
        .weak           $__internal_0_$__cuda_sm3x_div_rn_noftz_f32_slowpath
        .type           $__internal_0_$__cuda_sm3x_div_rn_noftz_f32_slowpath,@function
        .size           $__internal_0_$__cuda_sm3x_div_rn_noftz_f32_slowpath,(.L_x_20 - $__internal_0_$__cuda_sm3x_div_rn_noftz_f32_slowpath)
$__internal_0_$__cuda_sm3x_div_rn_noftz_f32_slowpath:
[----:B------:R-:W-:Y:S01]  /*0530*/  SHF.R.U32.HI R5, RZ, 0x17, R0 ;  /* 0x00000017ff057819 */ /* 0x000fe20000011600 */
[----:B------:R-:W-:Y:S04]  /*0540*/  BSSY.RECONVERGENT B0, `(.L_x_7) ;  /* 0x000005c000007945 */ /* 0x000fe80003800200 */
[----:B------:R-:W-:Y:S01]  /*0550*/  BSSY.RELIABLE B2, `(.L_x_8) ;  /* 0x000001a000027945 */ /* 0x000fe20003800100 */
[----:B------:R-:W-:Y:S02]  /*0560*/  LOP3.LUT R7, R5, 0xff, RZ, 0xc0, !PT ;  /* 0x000000ff05077812 */ /* 0x000fe400078ec0ff */
[----:B------:R-:W-:-:S03]  /*0570*/  MOV R5, R0 ;  /* 0x0000000000057202 */ /* 0x000fc60000000f00 */
[----:B------:R-:W-:-:S05]  /*0580*/  VIADD R8, R7, 0xffffffff ;  /* 0xffffffff07087836 */ /* 0x000fca0000000000 */
[----:B------:R-:W-:-:S13]  /*0590*/  ISETP.GT.U32.OR P0, PT, R8, 0xfd, !PT ;  /* 0x000000fd0800780c */ /* 0x000fda0007f04470 */
[----:B------:R-:W-:Y:S01]  /*05a0*/  @!P0 IMAD.MOV.U32 R6, RZ, RZ, RZ ;  /* 0x000000ffff068224 */ /* 0x000fe200078e00ff */
[----:B------:R-:W-:Y:S06]  /*05b0*/  @!P0 BRA `(.L_x_9) ;  /* 0x00000000004c8947 */ /* 0x000fec0003800000 */
[----:B------:R-:W-:-:S13]  /*05c0*/  FSETP.GTU.FTZ.AND P0, PT, |R0|, +INF , PT ;  /* 0x7f8000000000780b */ /* 0x000fda0003f1c200 */
[----:B------:R-:W-:Y:S05]  /*05d0*/  @P0 BREAK.RELIABLE B2 ;  /* 0x0000000000020942 */ /* 0x000fea0003800100 */
[----:B------:R-:W-:Y:S05]  /*05e0*/  @P0 BRA `(.L_x_10) ;  /* 0x0000000400400947 */ /* 0x000fea0003800000 */
[----:B------:R-:W-:-:S05]  /*05f0*/  HFMA2 R6, -RZ, RZ, 12.53125, 0.0947265625 ;  /* 0x4a442e10ff067431 */ /* 0x000fca00000001ff */
[----:B------:R-:W-:-:S13]  /*0600*/  LOP3.LUT P0, RZ, R6, 0x7fffffff, R5, 0xc8, !PT ;  /* 0x7fffffff06ff7812 */ /* 0x000fda000780c805 */
[----:B------:R-:W-:Y:S05]  /*0610*/  @!P0 BREAK.RELIABLE B2 ;  /* 0x0000000000028942 */ /* 0x000fea0003800100 */
[----:B------:R-:W-:Y:S05]  /*0620*/  @!P0 BRA `(.L_x_11) ;  /* 0x0000000400288947 */ /* 0x000fea0003800000 */
[----:B------:R-:W-:-:S13]  /*0630*/  LOP3.LUT P0, RZ, R5, 0x7fffffff, RZ, 0xc0, !PT ;  /* 0x7fffffff05ff7812 */ /* 0x000fda000780c0ff */
[----:B------:R-:W-:Y:S05]  /*0640*/  @!P0 BREAK.RELIABLE B2 ;  /* 0x0000000000028942 */ /* 0x000fea0003800100 */
[----:B------:R-:W-:Y:S05]  /*0650*/  @!P0 BRA `(.L_x_12) ;  /* 0x0000000400148947 */ /* 0x000fea0003800000 */
[----:B------:R-:W-:Y:S02]  /*0660*/  FSETP.NEU.FTZ.AND P1, PT, |R0|, +INF , PT ;  /* 0x7f8000000000780b */ /* 0x000fe40003f3d200 */
[----:B------:R-:W-:-:S04]  /*0670*/  LOP3.LUT P0, RZ, R6, 0x7fffffff, RZ, 0xc0, !PT ;  /* 0x7fffffff06ff7812 */ /* 0x000fc8000780c0ff */
[----:B------:R-:W-:-:S13]  /*0680*/  PLOP3.LUT P0, PT, P1, P0, PT, 0x2f, 0xf2 ;  /* 0x0000000000f2781c */ /* 0x000fda0000f00577 */
[----:B------:R-:W-:Y:S05]  /*0690*/  @P0 BREAK.RELIABLE B2 ;  /* 0x0000000000020942 */ /* 0x000fea0003800100 */
[----:B------:R-:W-:Y:S05]  /*06a0*/  @P0 BRA `(.L_x_13) ;  /* 0x0000000000f40947 */ /* 0x000fea0003800000 */
[----:B------:R-:W-:-:S13]  /*06b0*/  ISETP.GE.AND P0, PT, R8, RZ, PT ;  /* 0x000000ff0800720c */ /* 0x000fda0003f06270 */
[----:B------:R-:W-:Y:S02]  /*06c0*/  @P0 IMAD.MOV.U32 R6, RZ, RZ, RZ ;  /* 0x000000ffff060224 */ /* 0x000fe400078e00ff */
[----:B------:R-:W-:Y:S01]  /*06d0*/  @!P0 FFMA R5, R0, 1.84467440737095516160e+19, RZ ;  /* 0x5f80000000058823 */ /* 0x000fe200000000ff */
[----:B------:R-:W-:-:S07]  /*06e0*/  @!P0 MOV R6, 0xffffffc0 ;  /* 0xffffffc000068802 */ /* 0x000fce0000000f00 */
.L_x_9:
[----:B------:R-:W-:Y:S05]  /*06f0*/  BSYNC.RELIABLE B2 ;  /* 0x0000000000027941 */ /* 0x000fea0003800100 */
.L_x_8:
[----:B------:R-:W-:Y:S01]  /*0700*/  UMOV UR4, 0x4a442e10 ;  /* 0x4a442e1000047882 */ /* 0x000fe20000000000 */
[----:B------:R-:W-:Y:S01]  /*0710*/  VIADD R7, R7, 0xffffff81 ;  /* 0xffffff8107077836 */ /* 0x000fe20000000000 */
[----:B------:R-:W-:Y:S01]  /*0720*/  UIADD3 UR4, UPT, UPT, UR4, -0xa800000, URZ ;  /* 0xf580000004047890 */ /* 0x000fe2000fffe0ff */
[----:B------:R-:W-:Y:S02]  /*0730*/  BSSY.RECONVERGENT B2, `(.L_x_14) ;  /* 0x0000033000027945 */ /* 0x000fe40003800200 */
[----:B------:R-:W-:Y:S01]  /*0740*/  IMAD R0, R7, -0x800000, R5 ;  /* 0xff80000007007824 */ /* 0x000fe200078e0205 */
[----:B------:R-:W-:Y:S02]  /*0750*/  IADD3 R6, PT, PT, R6, -0x15, R7 ;  /* 0xffffffeb06067810 */ /* 0x000fe40007ffe007 */
[----:B------:R-:W-:-:S03]  /*0760*/  FADD.FTZ R9, -RZ, -UR4 ;  /* 0x80000004ff097e21 */ /* 0x000fc60008010100 */
[----:B------:R-:W0:Y:S02]  /*0770*/  MUFU.RCP R8, UR4 ;  /* 0x0000000400087d08 */ /* 0x000e240008001000 */
[----:B0-----:R-:W-:-:S04]  /*0780*/  FFMA R11, R8, R9, 1 ;  /* 0x3f800000080b7423 */ /* 0x001fc80000000009 */
[----:B------:R-:W-:-:S04]  /*0790*/  FFMA R11, R8, R11, R8 ;  /* 0x0000000b080b7223 */ /* 0x000fc80000000008 */
[----:B------:R-:W-:-:S04]  /*07a0*/  FFMA R8, R0, R11, RZ ;  /* 0x0000000b00087223 */ /* 0x000fc800000000ff */
[----:B------:R-:W-:-:S04]  /*07b0*/  FFMA R5, R9, R8, R0 ;  /* 0x0000000809057223 */ /* 0x000fc80000000000 */
[----:B------:R-:W-:-:S04]  /*07c0*/  FFMA R8, R11, R5, R8 ;  /* 0x000000050b087223 */ /* 0x000fc80000000008 */
[----:B------:R-:W-:-:S04]  /*07d0*/  FFMA R9, R9, R8, R0 ;  /* 0x0000000809097223 */ /* 0x000fc80000000000 */
[----:B------:R-:W-:-:S05]  /*07e0*/  FFMA R5, R11, R9, R8 ;  /* 0x000000090b057223 */ /* 0x000fca0000000008 */
[----:B------:R-:W-:-:S04]  /*07f0*/  SHF.R.U32.HI R0, RZ, 0x17, R5 ;  /* 0x00000017ff007819 */ /* 0x000fc80000011605 */
[----:B------:R-:W-:-:S04]  /*0800*/  LOP3.LUT R0, R0, 0xff, RZ, 0xc0, !PT ;  /* 0x000000ff00007812 */ /* 0x000fc800078ec0ff */
[----:B------:R-:W-:-:S05]  /*0810*/  IADD3 R10, PT, PT, R0, R6, RZ ;  /* 0x00000006000a7210 */ /* 0x000fca0007ffe0ff */
[----:B------:R-:W-:-:S05]  /*0820*/  VIADD R0, R10, 0xffffffff ;  /* 0xffffffff0a007836 */ /* 0x000fca0000000000 */
[----:B------:R-:W-:-:S13]  /*0830*/  ISETP.GE.U32.AND P0, PT, R0, 0xfe, PT ;  /* 0x000000fe0000780c */ /* 0x000fda0003f06070 */
[----:B------:R-:W-:Y:S05]  /*0840*/  @!P0 BRA `(.L_x_15) ;  /* 0x0000000000808947 */ /* 0x000fea0003800000 */
[----:B------:R-:W-:-:S13]  /*0850*/  ISETP.GT.AND P0, PT, R10, 0xfe, PT ;  /* 0x000000fe0a00780c */ /* 0x000fda0003f04270 */
[----:B------:R-:W-:Y:S05]  /*0860*/  @P0 BRA `(.L_x_16) ;  /* 0x00000000006c0947 */ /* 0x000fea0003800000 */
[----:B------:R-:W-:-:S13]  /*0870*/  ISETP.GE.AND P0, PT, R10, 0x1, PT ;  /* 0x000000010a00780c */ /* 0x000fda0003f06270 */
[----:B------:R-:W-:Y:S05]  /*0880*/  @P0 BRA `(.L_x_17) ;  /* 0x0000000000740947 */ /* 0x000fea0003800000 */
[----:B------:R-:W-:Y:S02]  /*0890*/  ISETP.GE.AND P0, PT, R10, -0x18, PT ;  /* 0xffffffe80a00780c */ /* 0x000fe40003f06270 */
[----:B------:R-:W-:-:S11]  /*08a0*/  LOP3.LUT R5, R5, 0x80000000, RZ, 0xc0, !PT ;  /* 0x8000000005057812 */ /* 0x000fd600078ec0ff */
[----:B------:R-:W-:Y:S05]  /*08b0*/  @!P0 BRA `(.L_x_17) ;  /* 0x0000000000688947 */ /* 0x000fea0003800000 */
[CCC-:B------:R-:W-:Y:S01]  /*08c0*/  FFMA.RZ R0, R11.reuse, R9.reuse, R8.reuse ;  /* 0x000000090b007223 */ /* 0x1c0fe2000000c008 */
[C---:B------:R-:W-:Y:S02]  /*08d0*/  IADD3 R7, PT, PT, R10.reuse, 0x20, RZ ;  /* 0x000000200a077810 */ /* 0x040fe40007ffe0ff */
[----:B------:R-:W-:Y:S02]  /*08e0*/  ISETP.NE.AND P2, PT, R10, RZ, PT ;  /* 0x000000ff0a00720c */ /* 0x000fe40003f45270 */
[----:B------:R-:W-:Y:S01]  /*08f0*/  LOP3.LUT R6, R0, 0x7fffff, RZ, 0xc0, !PT ;  /* 0x007fffff00067812 */ /* 0x000fe200078ec0ff */
[CCC-:B------:R-:W-:Y:S01]  /*0900*/  FFMA.RP R0, R11.reuse, R9.reuse, R8.reuse ;  /* 0x000000090b007223 */ /* 0x1c0fe20000008008 */
[----:B------:R-:W-:Y:S01]  /*0910*/  FFMA.RM R11, R11, R9, R8 ;  /* 0x000000090b0b7223 */ /* 0x000fe20000004008 */
[----:B------:R-:W-:Y:S01]  /*0920*/  IMAD.MOV R9, RZ, RZ, -R10 ;  /* 0x000000ffff097224 */ /* 0x000fe200078e0a0a */
[----:B------:R-:W-:Y:S02]  /*0930*/  LOP3.LUT R6, R6, 0x800000, RZ, 0xfc, !PT ;  /* 0x0080000006067812 */ /* 0x000fe400078efcff */
[----:B------:R-:W-:-:S02]  /*0940*/  ISETP.NE.AND P1, PT, R10, RZ, PT ;  /* 0x000000ff0a00720c */ /* 0x000fc40003f25270 */
[----:B------:R-:W-:Y:S02]  /*0950*/  SHF.L.U32 R7, R6, R7, RZ ;  /* 0x0000000706077219 */ /* 0x000fe400000006ff */
[----:B------:R-:W-:Y:S02]  /*0960*/  FSETP.NEU.FTZ.AND P0, PT, R0, R11, PT ;  /* 0x0000000b0000720b */ /* 0x000fe40003f1d000 */
[----:B------:R-:W-:Y:S02]  /*0970*/  SEL R9, R9, RZ, P2 ;  /* 0x000000ff09097207 */ /* 0x000fe40001000000 */
[----:B------:R-:W-:Y:S02]  /*0980*/  ISETP.NE.AND P1, PT, R7, RZ, P1 ;  /* 0x000000ff0700720c */ /* 0x000fe40000f25270 */
[----:B------:R-:W-:Y:S02]  /*0990*/  SHF.R.U32.HI R9, RZ, R9, R6 ;  /* 0x00000009ff097219 */ /* 0x000fe40000011606 */
[----:B------:R-:W-:-:S02]  /*09a0*/  PLOP3.LUT P0, PT, P0, P1, PT, 0xf8, 0x8f ;  /* 0x00000000008f781c */ /* 0x000fc40000703f70 */
[----:B------:R-:W-:Y:S02]  /*09b0*/  SHF.R.U32.HI R7, RZ, 0x1, R9 ;  /* 0x00000001ff077819 */ /* 0x000fe40000011609 */
[----:B------:R-:W-:-:S04]  /*09c0*/  SEL R0, RZ, 0x1, !P0 ;  /* 0x00000001ff007807 */ /* 0x000fc80004000000 */
[----:B------:R-:W-:-:S04]  /*09d0*/  LOP3.LUT R0, R0, 0x1, R7, 0xf8, !PT ;  /* 0x0000000100007812 */ /* 0x000fc800078ef807 */
[----:B------:R-:W-:-:S04]  /*09e0*/  LOP3.LUT R0, R0, R9, RZ, 0xc0, !PT ;  /* 0x0000000900007212 */ /* 0x000fc800078ec0ff */
[----:B------:R-:W-:-:S04]  /*09f0*/  IADD3 R0, PT, PT, R7, R0, RZ ;  /* 0x0000000007007210 */ /* 0x000fc80007ffe0ff */
[----:B------:R-:W-:Y:S01]  /*0a00*/  LOP3.LUT R5, R0, R5, RZ, 0xfc, !PT ;  /* 0x0000000500057212 */ /* 0x000fe200078efcff */
[----:B------:R-:W-:Y:S06]  /*0a10*/  BRA `(.L_x_17) ;  /* 0x0000000000107947 */ /* 0x000fec0003800000 */
.L_x_16:
[----:B------:R-:W-:-:S04]  /*0a20*/  LOP3.LUT R5, R5, 0x80000000, RZ, 0xc0, !PT ;  /* 0x8000000005057812 */ /* 0x000fc800078ec0ff */
[----:B------:R-:W-:Y:S01]  /*0a30*/  LOP3.LUT R5, R5, 0x7f800000, RZ, 0xfc, !PT ;  /* 0x7f80000005057812 */ /* 0x000fe200078efcff */
[----:B------:R-:W-:Y:S06]  /*0a40*/  BRA `(.L_x_17) ;  /* 0x0000000000047947 */ /* 0x000fec0003800000 */
.L_x_15:
[----:B------:R-:W-:-:S07]  /*0a50*/  IMAD R5, R6, 0x800000, R5 ;  /* 0x0080000006057824 */ /* 0x000fce00078e0205 */
.L_x_17:
[----:B------:R-:W-:Y:S05]  /*0a60*/  BSYNC.RECONVERGENT B2 ;  /* 0x0000000000027941 */ /* 0x000fea0003800200 */
.L_x_14:
[----:B------:R-:W-:Y:S05]  /*0a70*/  BRA `(.L_x_18) ;  /* 0x0000000000207947 */ /* 0x000fea0003800000 */
.L_x_13:
[----:B------:R-:W-:-:S04]  /*0a80*/  LOP3.LUT R5, R6, 0x80000000, R5, 0x48, !PT ;  /* 0x8000000006057812 */ /* 0x000fc800078e4805 */
[----:B------:R-:W-:Y:S01]  /*0a90*/  LOP3.LUT R5, R5, 0x7f800000, RZ, 0xfc, !PT ;  /* 0x7f80000005057812 */ /* 0x000fe200078efcff */
[----:B------:R-:W-:Y:S06]  /*0aa0*/  BRA `(.L_x_18) ;  /* 0x0000000000147947 */ /* 0x000fec0003800000 */
.L_x_12:
[----:B------:R-:W-:Y:S01]  /*0ab0*/  LOP3.LUT R5, R6, 0x80000000, R5, 0x48, !PT ;  /* 0x8000000006057812 */ /* 0x000fe200078e4805 */
[----:B------:R-:W-:Y:S06]  /*0ac0*/  BRA `(.L_x_18) ;  /* 0x00000000000c7947 */ /* 0x000fec0003800000 */
.L_x_11:
[----:B------:R-:W0:Y:S01]  /*0ad0*/  MUFU.RSQ R5, -QNAN ;  /* 0xffc0000000057908 */ /* 0x000e220000001400 */
[----:B------:R-:W-:Y:S05]  /*0ae0*/  BRA `(.L_x_18) ;  /* 0x0000000000047947 */ /* 0x000fea0003800000 */
.L_x_10:
[----:B------:R-:W-:-:S07]  /*0af0*/  FADD.FTZ R5, R0, 3214212 ;  /* 0x4a442e1000057421 */ /* 0x000fce0000010000 */
.L_x_18:
[----:B------:R-:W-:Y:S05]  /*0b00*/  BSYNC.RECONVERGENT B0 ;  /* 0x0000000000007941 */ /* 0x000fea0003800200 */
.L_x_7:
[----:B0-----:R-:W-:Y:S01]  /*0b10*/  MOV R0, R5 ;  /* 0x0000000500007202 */ /* 0x001fe20000000f00 */
[----:B------:R-:W-:-:S04]  /*0b20*/  IMAD.MOV.U32 R5, RZ, RZ, 0x0 ;  /* 0x00000000ff057424 */ /* 0x000fc800078e00ff */
[----:B------:R-:W-:Y:S05]  /*0b30*/  RET.REL.NODEC R4 `(_Z11mean_kernelPfS_) ;  /* 0xfffffff404307950 */ /* 0x000fea0003c3ffff */
.L_x_19:
        /* <DEDUP_REMOVED lines=12> */
.L_x_20:


//--------------------- .nv.shared.reserved.0     --------------------------
	.section	.nv.shared.reserved.0,"aw",@nobits
	.weak		__nv_reservedSMEM_offset_0_alias
	.size		__nv_reservedSMEM_offset_0_alias, 0, 64
	.other		__nv_reservedSMEM_offset_0_alias,@"STO_CUDA_RESERVED_SHARED STV_DEFAULT"
__nv_reservedSMEM_offset_0_alias:
	.zero		0
	.zero		64


//--------------------- .nv.constant0._Z12covar_kernelPfS_ --------------------------
	.section	.nv.constant0._Z12covar_kernelPfS_,"a",@progbits
	.sectionflags	@""
	.align	4
.nv.constant0._Z12covar_kernelPfS_:
	.zero		912


//--------------------- .nv.constant0._Z13reduce_kernelPfS_ --------------------------
	.section	.nv.constant0._Z13reduce_kernelPfS_,"a",@progbits
	.sectionflags	@""
	.align	4
.nv.constant0._Z13reduce_kernelPfS_:
	.zero		912


//--------------------- .nv.constant0._Z11mean_kernelPfS_ --------------------------
	.section	.nv.constant0._Z11mean_kernelPfS_,"a",@progbits
	.sectionflags	@""
	.align	4
.nv.constant0._Z11mean_kernelPfS_:
	.zero		912


//--------------------- SYMBOLS --------------------------

	.type		.nv.reservedSmem.offset0,@object
	.size		.nv.reservedSmem.offset0,0x4
